//
// Generated by NVIDIA NVVM Compiler
//
// Compiler Build ID: CL-36424714
// Cuda compilation tools, release 13.0, V13.0.88
// Based on NVVM 20.0.0
//

.version 9.0
.target sm_100
.address_size 64

	// .globl	_Z8deadlockv
// v has been demoted

.visible .entry _Z8deadlockv()
{
	.reg .pred 	%p<2>;
	.reg .b32 	%r<13>;
	// demoted variable
	.shared .align 4 .b8 v[4096];
	mov.u32 	%r1, %tid.x;
	and.b32  	%r2, %r1, 1;
	setp.eq.b32 	%p1, %r2, 1;
	@%p1 bra 	$L__BB0_2;
	shl.b32 	%r8, %r1, 2;
	mov.u32 	%r9, v;
	add.s32 	%r10, %r9, %r8;
	ld.shared.u32 	%r11, [%r10];
	add.s32 	%r12, %r11, 1;
	st.shared.u32 	[%r10], %r12;
	bar.sync 	0;
	bra.uni 	$L__BB0_3;
$L__BB0_2:
	shl.b32 	%r3, %r1, 2;
	mov.u32 	%r4, v;
	add.s32 	%r5, %r4, %r3;
	ld.shared.u32 	%r6, [%r5];
	add.s32 	%r7, %r6, -1;
	st.shared.u32 	[%r5], %r7;
	bar.sync 	0;
$L__BB0_3:
	ret;

}


// ===== COMPILED SASS (sm_100) =====

	.target	sm_100

	.elftype	@"ET_EXEC"


//--------------------- .note.nv.tkinfo           --------------------------
	.section	.note.nv.tkinfo,"",@"SHT_NOTE"
	.sectionflags	@"SHF_NOTE_NV_TKINFO"
	.tkinfo
        /*0018*/ 	.word	0x00000002
        /*0030*/ 	.string	""
        /*0030*/ 	.string	"ptxas"
        /*0030*/ 	.string	"Cuda compilation tools, release 13.0, V13.0.88"
        /*0030*/ 	.string	"Build cuda_13.0.r13.0/compiler.36424714_0"
        /*0030*/ 	.string	"-arch sm_100 -m 64 "



//--------------------- .note.nv.cuinfo           --------------------------
	.section	.note.nv.cuinfo,"",@"SHT_NOTE"
	.sectionflags	@"SHF_NOTE_NV_CUINFO"
        /*0018*/ 	.short	0x0002
        /*001a*/ 	.short	0x0064
        /*001c*/ 	.short	0x0082
	.zero		2


//--------------------- .nv.info                  --------------------------
	.section	.nv.info,"",@"SHT_CUDA_INFO"
	.align	4


	//----- nvinfo : EIATTR_REGCOUNT
	.align		4
        /*0000*/ 	.byte	0x04, 0x2f
        /*0002*/ 	.short	(.L_1 - .L_0)
	.align		4
.L_0:
        /*0004*/ 	.word	index@(_Z8deadlockv)
        /*0008*/ 	.word	0x00000006


	//----- nvinfo : EIATTR_FRAME_SIZE
	.align		4
.L_1:
        /*000c*/ 	.byte	0x04, 0x11
        /*000e*/ 	.short	(.L_3 - .L_2)
	.align		4
.L_2:
        /*0010*/ 	.word	index@(_Z8deadlockv)
        /*0014*/ 	.word	0x00000000


	//----- nvinfo : EIATTR_MIN_STACK_SIZE
	.align		4
.L_3:
        /*0018*/ 	.byte	0x04, 0x12
        /*001a*/ 	.short	(.L_5 - .L_4)
	.align		4
.L_4:
        /*001c*/ 	.word	index@(_Z8deadlockv)
        /*0020*/ 	.word	0x00000000
.L_5:


//--------------------- .nv.compat                --------------------------
	.section	.nv.compat,"",@"SHT_CUDA_COMPAT_INFO"
	.align	4
        /*0000*/ 	.byte	0x02, 0x09, 0x00, 0x00, 0x02, 0x02, 0x01, 0x00, 0x02, 0x05, 0x05, 0x00, 0x03, 0x07, 0x01, 0x01
        /*0010*/ 	.byte	0x02, 0x03, 0x00, 0x00, 0x02, 0x06, 0x01, 0x00, 0x04, 0x0b, 0x08, 0x00, 0x09, 0x00, 0x00, 0x00
        /*0020*/ 	.byte	0x00, 0x00, 0x00, 0x00


//--------------------- .nv.info._Z8deadlockv     --------------------------
	.section	.nv.info._Z8deadlockv,"",@"SHT_CUDA_INFO"
	.sectionflags	@""
	.align	4


	//----- nvinfo : EIATTR_CUDA_API_VERSION
	.align		4
        /*0000*/ 	.byte	0x04, 0x37
        /*0002*/ 	.short	(.L_7 - .L_6)
.L_6:
        /*0004*/ 	.word	0x00000082


	//----- nvinfo : EIATTR_SPARSE_MMA_MASK
	.align		4
.L_7:
        /*0008*/ 	.byte	0x03, 0x50
        /*000a*/ 	.short	0x0000


	//----- nvinfo : EIATTR_MAXREG_COUNT
	.align		4
        /*000c*/ 	.byte	0x03, 0x1b
        /*000e*/ 	.short	0x00ff


	//----- nvinfo : EIATTR_NUM_BARRIERS
	.align		4
        /*0010*/ 	.byte	0x02, 0x4c
        /*0012*/ 	.byte	0x01
	.zero		1


	//----- nvinfo : EIATTR_MERCURY_ISA_VERSION
	.align		4
        /*0014*/ 	.byte	0x03, 0x5f
        /*0016*/ 	.short	0x0101


	//----- nvinfo : EIATTR_VRC_CTA_INIT_COUNT
	.align		4
        /*0018*/ 	.byte	0x02, 0x4a
	.zero		1
	.zero		1


	//----- nvinfo : EIATTR_EXIT_INSTR_OFFSETS
	.align		4
        /*001c*/ 	.byte	0x04, 0x1c
        /*001e*/ 	.short	(.L_9 - .L_8)


	//   ....[0]....
.L_8:
        /*0020*/ 	.word	0x000000e0


	//   ....[1]....
        /*0024*/ 	.word	0x00000180


	//----- nvinfo : EIATTR_CRS_STACK_SIZE
	.align		4
.L_9:
        /*0028*/ 	.byte	0x04, 0x1e
        /*002a*/ 	.short	(.L_11 - .L_10)
.L_10:
        /*002c*/ 	.word	0x00000000


	//----- nvinfo : EIATTR_SW_WAR
	.align		4
.L_11:
        /*0030*/ 	.byte	0x04, 0x36
        /*0032*/ 	.short	(.L_13 - .L_12)
.L_12:
        /*0034*/ 	.word	0x00000008
.L_13:


//--------------------- .nv.callgraph             --------------------------
	.section	.nv.callgraph,"",@"SHT_CUDA_CALLGRAPH"
	.align	4
	.sectionentsize	8
	.align		4
        /*0000*/ 	.word	0x00000000
	.align		4
        /*0004*/ 	.word	0xffffffff
	.align		4
        /*0008*/ 	.word	0x00000000
	.align		4
        /*000c*/ 	.word	0xfffffffe
	.align		4
        /*0010*/ 	.word	0x00000000
	.align		4
        /*0014*/ 	.word	0xfffffffd
	.align		4
        /*0018*/ 	.word	0x00000000
	.align		4
        /*001c*/ 	.word	0xfffffffc


//--------------------- .text._Z8deadlockv        --------------------------
	.section	.text._Z8deadlockv,"ax",@progbits
	.align	128
        .global         _Z8deadlockv
        .type           _Z8deadlockv,@function
        .size           _Z8deadlockv,(.L_x_2 - _Z8deadlockv)
        .other          _Z8deadlockv,@"STO_CUDA_ENTRY STV_DEFAULT"
_Z8deadlockv:
.text._Z8deadlockv:
[----:B------:R-:W-:Y:S01]  /*0000*/  LDC R1, c[0x0][0x37c] ;  /* 0x0000df00ff017b82 */ /* 0x000fe20000000800 */
[----:B------:R-:W0:Y:S02]  /*0010*/  S2R R0, SR_TID.X ;  /* 0x0000000000007919 */ /* 0x000e240000002100 */
[----:B0-----:R-:W-:-:S04]  /*0020*/  LOP3.LUT R2, R0, 0x1, RZ, 0xc0, !PT ;  /* 0x0000000100027812 */ /* 0x001fc800078ec0ff */
[----:B------:R-:W-:-:S13]  /*0030*/  ISETP.NE.U32.AND P0, PT, R2, 0x1, PT ;  /* 0x000000010200780c */ /* 0x000fda0003f05070 */
[----:B------:R-:W-:Y:S05]  /*0040*/  @!P0 BRA `(.L_x_0) ;  /* 0x0000000000288947 */ /* 0x000fea0003800000 */
[----:B------:R-:W0:Y:S01]  /*0050*/  S2UR UR5, SR_CgaCtaId ;  /* 0x00000000000579c3 */ /* 0x000e220000008800 */
[----:B------:R-:W-:Y:S02]  /*0060*/  UMOV UR4, 0x400 ;  /* 0x0000040000047882 */ /* 0x000fe40000000000 */
[----:B0-----:R-:W-:-:S06]  /*0070*/  ULEA UR4, UR5, UR4, 0x18 ;  /* 0x0000000405047291 */ /* 0x001fcc000f8ec0ff */
[----:B------:R-:W-:Y:S01]  /*0080*/  LEA R0, R0, UR4, 0x2 ;  /* 0x0000000400007c11 */ /* 0x000fe2000f8e10ff */
[----:B------:R-:W-:Y:S05]  /*0090*/  WARPSYNC.ALL ;  /* 0x0000000000007948 */ /* 0x000fea0003800000 */
[----:B------:R-:W0:Y:S02]  /*00a0*/  LDS R2, [R0] ;  /* 0x0000000000027984 */ /* 0x000e240000000800 */
[----:B0-----:R-:W-:-:S05]  /*00b0*/  VIADD R3, R2, 0x1 ;  /* 0x0000000102037836 */ /* 0x001fca0000000000 */
[----:B------:R-:W-:Y:S01]  /*00c0*/  STS [R0], R3 ;  /* 0x0000000300007388 */ /* 0x000fe20000000800 */
[----:B------:R-:W-:Y:S06]  /*00d0*/  BAR.SYNC.DEFER_BLOCKING 0x0 ;  /* 0x0000000000007b1d */ /* 0x000fec0000010000 */
[----:B------:R-:W-:Y:S05]  /*00e0*/  EXIT ;  /* 0x000000000000794d */ /* 0x000fea0003800000 */
.L_x_0:
        /* <DEDUP_REMOVED lines=10> */
.L_x_1:
[----:B------:R-:W-:-:S00]  /*0190*/  BRA `(.L_x_1) ;  /* 0xfffffffc00fc7947 */ /* 0x000fc0000383ffff */
[----:B------:R-:W-:-:S00]  /*01a0*/  NOP ;  /* 0x0000000000007918 */ /* 0x000fc00000000000 */
        /* <DEDUP_REMOVED lines=13> */
.L_x_2:


//--------------------- .nv.shared._Z8deadlockv   --------------------------
	.section	.nv.shared._Z8deadlockv,"aw",@nobits
	.sectionflags	@""
	.align	4
.nv.shared._Z8deadlockv:
	.zero		5120


//--------------------- .nv.shared.reserved.0     --------------------------
	.section	.nv.shared.reserved.0,"aw",@nobits
	.weak		__nv_reservedSMEM_offset_0_alias
	.size		__nv_reservedSMEM_offset_0_alias, 0, 64
	.other		__nv_reservedSMEM_offset_0_alias,@"STO_CUDA_RESERVED_SHARED STV_DEFAULT"
__nv_reservedSMEM_offset_0_alias:
	.zero		0
	.zero		64


//--------------------- .nv.constant0._Z8deadlockv --------------------------
	.section	.nv.constant0._Z8deadlockv,"a",@progbits
	.sectionflags	@""
	.align	4
.nv.constant0._Z8deadlockv:
	.zero		896


//--------------------- SYMBOLS --------------------------

	.type		.nv.reservedSmem.offset0,@object
	.size		.nv.reservedSmem.offset0,0x4
	.type		.nv.reservedSmem.cap,@object
	.size		.nv.reservedSmem.cap,0x4
